//
// Generated by NVIDIA NVVM Compiler
//
// Compiler Build ID: CL-36424714
// Cuda compilation tools, release 13.0, V13.0.88
// Based on NVVM 20.0.0
//

.version 9.0
.target sm_100
.address_size 64

	// .globl	_Z11sobelKernelyP6uchar4ii

.visible .entry _Z11sobelKernelyP6uchar4ii(
	.param .u64 _Z11sobelKernelyP6uchar4ii_param_0,
	.param .u64 .ptr .align 1 _Z11sobelKernelyP6uchar4ii_param_1,
	.param .u32 _Z11sobelKernelyP6uchar4ii_param_2,
	.param .u32 _Z11sobelKernelyP6uchar4ii_param_3
)
{
	.reg .pred 	%p<5>;
	.reg .b16 	%rs<55>;
	.reg .b32 	%r<74>;
	.reg .b32 	%f<91>;
	.reg .b64 	%rd<6>;

	ld.param.u64 	%rd2, [_Z11sobelKernelyP6uchar4ii_param_0];
	ld.param.u64 	%rd3, [_Z11sobelKernelyP6uchar4ii_param_1];
	ld.param.u32 	%r16, [_Z11sobelKernelyP6uchar4ii_param_2];
	ld.param.u32 	%r17, [_Z11sobelKernelyP6uchar4ii_param_3];
	mov.u32 	%r18, %ctaid.x;
	mov.u32 	%r1, %ntid.x;
	mov.u32 	%r19, %tid.x;
	mad.lo.s32 	%r71, %r18, %r1, %r19;
	mov.u32 	%r20, %ctaid.y;
	mov.u32 	%r21, %ntid.y;
	mov.u32 	%r22, %tid.y;
	mad.lo.s32 	%r3, %r20, %r21, %r22;
	mov.u32 	%r23, %nctaid.y;
	mul.lo.s32 	%r4, %r23, %r21;
	setp.ge.s32 	%p1, %r71, %r16;
	@%p1 bra 	$L__BB0_6;
	add.s32 	%r5, %r3, -1;
	mul.lo.s32 	%r6, %r16, %r3;
	mul.lo.s32 	%r7, %r4, %r16;
	mov.u32 	%r24, %nctaid.x;
	mul.lo.s32 	%r8, %r24, %r1;
	cvta.to.global.u64 	%rd1, %rd3;
$L__BB0_2:
	setp.ge.s32 	%p2, %r3, %r17;
	@%p2 bra 	$L__BB0_5;
	add.s32 	%r25, %r71, -1;
	cvt.rn.f32.s32 	%f4, %r25;
	add.f32 	%f1, %f4, 0f3F000000;
	cvt.rn.f32.s32 	%f5, %r71;
	add.f32 	%f2, %f5, 0f3F000000;
	add.s32 	%r26, %r71, 1;
	cvt.rn.f32.s32 	%f6, %r26;
	add.f32 	%f3, %f6, 0f3F000000;
	add.s32 	%r72, %r6, %r71;
	mov.u32 	%r73, %r5;
$L__BB0_4:
	add.s32 	%r27, %r73, 2;
	add.s32 	%r28, %r73, 1;
	cvt.rn.f32.s32 	%f7, %r73;
	add.f32 	%f8, %f7, 0f3F000000;
	tex.2d.v4.u32.f32 	{%r29, %r30, %r31, %r32}, [%rd2, {%f1, %f8}];
	cvt.u16.u32 	%rs1, %r29;
	and.b16  	%rs2, %rs1, 255;
	cvt.u16.u32 	%rs3, %r30;
	and.b16  	%rs4, %rs3, 255;
	cvt.u16.u32 	%rs5, %r31;
	and.b16  	%rs6, %rs5, 255;
	cvt.rn.f32.u16 	%f9, %rs2;
	cvt.rn.f32.u16 	%f10, %rs4;
	mul.f32 	%f11, %f10, 0f3F1645A2;
	fma.rn.f32 	%f12, %f9, 0f3E991687, %f11;
	cvt.rn.f32.u16 	%f13, %rs6;
	fma.rn.f32 	%f14, %f13, 0f3DE978D5, %f12;
	mov.f32 	%f15, 0f00000000;
	sub.f32 	%f16, %f15, %f14;
	tex.2d.v4.u32.f32 	{%r33, %r34, %r35, %r36}, [%rd2, {%f2, %f8}];
	cvt.u16.u32 	%rs7, %r33;
	and.b16  	%rs8, %rs7, 255;
	cvt.u16.u32 	%rs9, %r34;
	and.b16  	%rs10, %rs9, 255;
	cvt.u16.u32 	%rs11, %r35;
	and.b16  	%rs12, %rs11, 255;
	cvt.rn.f32.u16 	%f17, %rs8;
	cvt.rn.f32.u16 	%f18, %rs10;
	mul.f32 	%f19, %f18, 0f3F1645A2;
	fma.rn.f32 	%f20, %f17, 0f3E991687, %f19;
	cvt.rn.f32.u16 	%f21, %rs12;
	fma.rn.f32 	%f22, %f21, 0f3DE978D5, %f20;
	fma.rn.f32 	%f23, %f22, 0f00000000, %f16;
	add.f32 	%f24, %f22, %f22;
	sub.f32 	%f25, %f16, %f24;
	tex.2d.v4.u32.f32 	{%r37, %r38, %r39, %r40}, [%rd2, {%f3, %f8}];
	cvt.u16.u32 	%rs13, %r37;
	and.b16  	%rs14, %rs13, 255;
	cvt.u16.u32 	%rs15, %r38;
	and.b16  	%rs16, %rs15, 255;
	cvt.u16.u32 	%rs17, %r39;
	and.b16  	%rs18, %rs17, 255;
	cvt.rn.f32.u16 	%f26, %rs14;
	cvt.rn.f32.u16 	%f27, %rs16;
	mul.f32 	%f28, %f27, 0f3F1645A2;
	fma.rn.f32 	%f29, %f26, 0f3E991687, %f28;
	cvt.rn.f32.u16 	%f30, %rs18;
	fma.rn.f32 	%f31, %f30, 0f3DE978D5, %f29;
	add.f32 	%f32, %f23, %f31;
	sub.f32 	%f33, %f25, %f31;
	cvt.rn.f32.u32 	%f34, %r28;
	add.f32 	%f35, %f34, 0f3F000000;
	tex.2d.v4.u32.f32 	{%r41, %r42, %r43, %r44}, [%rd2, {%f1, %f35}];
	cvt.u16.u32 	%rs19, %r41;
	and.b16  	%rs20, %rs19, 255;
	cvt.u16.u32 	%rs21, %r42;
	and.b16  	%rs22, %rs21, 255;
	cvt.u16.u32 	%rs23, %r43;
	and.b16  	%rs24, %rs23, 255;
	cvt.rn.f32.u16 	%f36, %rs20;
	cvt.rn.f32.u16 	%f37, %rs22;
	mul.f32 	%f38, %f37, 0f3F1645A2;
	fma.rn.f32 	%f39, %f36, 0f3E991687, %f38;
	cvt.rn.f32.u16 	%f40, %rs24;
	fma.rn.f32 	%f41, %f40, 0f3DE978D5, %f39;
	add.f32 	%f42, %f41, %f41;
	sub.f32 	%f43, %f32, %f42;
	fma.rn.f32 	%f44, %f41, 0f00000000, %f33;
	tex.2d.v4.u32.f32 	{%r45, %r46, %r47, %r48}, [%rd2, {%f2, %f35}];
	cvt.u16.u32 	%rs25, %r45;
	and.b16  	%rs26, %rs25, 255;
	cvt.u16.u32 	%rs27, %r46;
	and.b16  	%rs28, %rs27, 255;
	cvt.u16.u32 	%rs29, %r47;
	and.b16  	%rs30, %rs29, 255;
	cvt.rn.f32.u16 	%f45, %rs26;
	cvt.rn.f32.u16 	%f46, %rs28;
	mul.f32 	%f47, %f46, 0f3F1645A2;
	fma.rn.f32 	%f48, %f45, 0f3E991687, %f47;
	cvt.rn.f32.u16 	%f49, %rs30;
	fma.rn.f32 	%f50, %f49, 0f3DE978D5, %f48;
	fma.rn.f32 	%f51, %f50, 0f00000000, %f43;
	fma.rn.f32 	%f52, %f50, 0f00000000, %f44;
	tex.2d.v4.u32.f32 	{%r49, %r50, %r51, %r52}, [%rd2, {%f3, %f35}];
	cvt.u16.u32 	%rs31, %r49;
	and.b16  	%rs32, %rs31, 255;
	cvt.u16.u32 	%rs33, %r50;
	and.b16  	%rs34, %rs33, 255;
	cvt.u16.u32 	%rs35, %r51;
	and.b16  	%rs36, %rs35, 255;
	cvt.rn.f32.u16 	%f53, %rs32;
	cvt.rn.f32.u16 	%f54, %rs34;
	mul.f32 	%f55, %f54, 0f3F1645A2;
	fma.rn.f32 	%f56, %f53, 0f3E991687, %f55;
	cvt.rn.f32.u16 	%f57, %rs36;
	fma.rn.f32 	%f58, %f57, 0f3DE978D5, %f56;
	fma.rn.f32 	%f59, %f58, 0f40000000, %f51;
	fma.rn.f32 	%f60, %f58, 0f00000000, %f52;
	cvt.rn.f32.u32 	%f61, %r27;
	add.f32 	%f62, %f61, 0f3F000000;
	tex.2d.v4.u32.f32 	{%r53, %r54, %r55, %r56}, [%rd2, {%f1, %f62}];
	cvt.u16.u32 	%rs37, %r53;
	and.b16  	%rs38, %rs37, 255;
	cvt.u16.u32 	%rs39, %r54;
	and.b16  	%rs40, %rs39, 255;
	cvt.u16.u32 	%rs41, %r55;
	and.b16  	%rs42, %rs41, 255;
	cvt.rn.f32.u16 	%f63, %rs38;
	cvt.rn.f32.u16 	%f64, %rs40;
	mul.f32 	%f65, %f64, 0f3F1645A2;
	fma.rn.f32 	%f66, %f63, 0f3E991687, %f65;
	cvt.rn.f32.u16 	%f67, %rs42;
	fma.rn.f32 	%f68, %f67, 0f3DE978D5, %f66;
	sub.f32 	%f69, %f59, %f68;
	add.f32 	%f70, %f60, %f68;
	tex.2d.v4.u32.f32 	{%r57, %r58, %r59, %r60}, [%rd2, {%f2, %f62}];
	cvt.u16.u32 	%rs43, %r57;
	and.b16  	%rs44, %rs43, 255;
	cvt.u16.u32 	%rs45, %r58;
	and.b16  	%rs46, %rs45, 255;
	cvt.u16.u32 	%rs47, %r59;
	and.b16  	%rs48, %rs47, 255;
	cvt.rn.f32.u16 	%f71, %rs44;
	cvt.rn.f32.u16 	%f72, %rs46;
	mul.f32 	%f73, %f72, 0f3F1645A2;
	fma.rn.f32 	%f74, %f71, 0f3E991687, %f73;
	cvt.rn.f32.u16 	%f75, %rs48;
	fma.rn.f32 	%f76, %f75, 0f3DE978D5, %f74;
	fma.rn.f32 	%f77, %f76, 0f00000000, %f69;
	fma.rn.f32 	%f78, %f76, 0f40000000, %f70;
	tex.2d.v4.u32.f32 	{%r61, %r62, %r63, %r64}, [%rd2, {%f3, %f62}];
	cvt.u16.u32 	%rs49, %r61;
	and.b16  	%rs50, %rs49, 255;
	cvt.u16.u32 	%rs51, %r62;
	and.b16  	%rs52, %rs51, 255;
	cvt.u16.u32 	%rs53, %r63;
	and.b16  	%rs54, %rs53, 255;
	cvt.rn.f32.u16 	%f79, %rs50;
	cvt.rn.f32.u16 	%f80, %rs52;
	mul.f32 	%f81, %f80, 0f3F1645A2;
	fma.rn.f32 	%f82, %f79, 0f3E991687, %f81;
	cvt.rn.f32.u16 	%f83, %rs54;
	fma.rn.f32 	%f84, %f83, 0f3DE978D5, %f82;
	add.f32 	%f85, %f77, %f84;
	add.f32 	%f86, %f78, %f84;
	mul.f32 	%f87, %f86, %f86;
	fma.rn.f32 	%f88, %f85, %f85, %f87;
	sqrt.rn.f32 	%f89, %f88;
	add.f32 	%f90, %f89, 0f3F000000;
	cvt.rzi.s32.f32 	%r65, %f90;
	min.s32 	%r66, %r65, 255;
	mul.wide.s32 	%rd4, %r72, 4;
	add.s64 	%rd5, %rd1, %rd4;
	prmt.b32 	%r67, %r66, 0, 0x3340U;
	prmt.b32 	%r68, %r66, %r66, 0x3340U;
	prmt.b32 	%r69, %r68, %r67, 0x5410U;
	st.global.u32 	[%rd5], %r69;
	add.s32 	%r73, %r73, %r4;
	add.s32 	%r70, %r73, 1;
	add.s32 	%r72, %r72, %r7;
	setp.lt.s32 	%p3, %r70, %r17;
	@%p3 bra 	$L__BB0_4;
$L__BB0_5:
	add.s32 	%r71, %r71, %r8;
	setp.lt.s32 	%p4, %r71, %r16;
	@%p4 bra 	$L__BB0_2;
$L__BB0_6:
	ret;

}


// ===== COMPILED SASS (sm_100) =====

	.target	sm_100

	.elftype	@"ET_EXEC"


//--------------------- .note.nv.tkinfo           --------------------------
	.section	.note.nv.tkinfo,"",@"SHT_NOTE"
	.sectionflags	@"SHF_NOTE_NV_TKINFO"
	.tkinfo
        /*0018*/ 	.word	0x00000002
        /*0030*/ 	.string	""
        /*0030*/ 	.string	"ptxas"
        /*0030*/ 	.string	"Cuda compilation tools, release 13.0, V13.0.88"
        /*0030*/ 	.string	"Build cuda_13.0.r13.0/compiler.36424714_0"
        /*0030*/ 	.string	"-arch sm_100 -m 64 "



//--------------------- .note.nv.cuinfo           --------------------------
	.section	.note.nv.cuinfo,"",@"SHT_NOTE"
	.sectionflags	@"SHF_NOTE_NV_CUINFO"
        /*0018*/ 	.short	0x0002
        /*001a*/ 	.short	0x0064
        /*001c*/ 	.short	0x0082
	.zero		2


//--------------------- .nv.info                  --------------------------
	.section	.nv.info,"",@"SHT_CUDA_INFO"
	.align	4


	//----- nvinfo : EIATTR_REGCOUNT
	.align		4
        /*0000*/ 	.byte	0x04, 0x2f
        /*0002*/ 	.short	(.L_1 - .L_0)
	.align		4
.L_0:
        /*0004*/ 	.word	index@(_Z11sobelKernelyP6uchar4ii)
        /*0008*/ 	.word	0x00000028


	//----- nvinfo : EIATTR_FRAME_SIZE
	.align		4
.L_1:
        /*000c*/ 	.byte	0x04, 0x11
        /*000e*/ 	.short	(.L_3 - .L_2)
	.align		4
.L_2:
        /*0010*/ 	.word	index@($__internal_0_$__cuda_sm20_sqrt_rn_f32_slowpath)
        /*0014*/ 	.word	0x00000000


	//----- nvinfo : EIATTR_FRAME_SIZE
	.align		4
.L_3:
        /*0018*/ 	.byte	0x04, 0x11
        /*001a*/ 	.short	(.L_5 - .L_4)
	.align		4
.L_4:
        /*001c*/ 	.word	index@(_Z11sobelKernelyP6uchar4ii)
        /*0020*/ 	.word	0x00000000


	//----- nvinfo : EIATTR_MIN_STACK_SIZE
	.align		4
.L_5:
        /*0024*/ 	.byte	0x04, 0x12
        /*0026*/ 	.short	(.L_7 - .L_6)
	.align		4
.L_6:
        /*0028*/ 	.word	index@(_Z11sobelKernelyP6uchar4ii)
        /*002c*/ 	.word	0x00000000
.L_7:


//--------------------- .nv.compat                --------------------------
	.section	.nv.compat,"",@"SHT_CUDA_COMPAT_INFO"
	.align	4
        /*0000*/ 	.byte	0x02, 0x09, 0x00, 0x00, 0x02, 0x02, 0x02, 0x00, 0x02, 0x05, 0x05, 0x00, 0x03, 0x07, 0x01, 0x01
        /*0010*/ 	.byte	0x02, 0x03, 0x00, 0x00, 0x02, 0x06, 0x01, 0x00, 0x04, 0x0b, 0x08, 0x00, 0x01, 0x00, 0x00, 0x00
        /*0020*/ 	.byte	0x00, 0x00, 0x00, 0x00


//--------------------- .nv.info._Z11sobelKernelyP6uchar4ii --------------------------
	.section	.nv.info._Z11sobelKernelyP6uchar4ii,"",@"SHT_CUDA_INFO"
	.sectionflags	@""
	.align	4


	//----- nvinfo : EIATTR_CUDA_API_VERSION
	.align		4
        /*0000*/ 	.byte	0x04, 0x37
        /*0002*/ 	.short	(.L_9 - .L_8)
.L_8:
        /*0004*/ 	.word	0x00000082


	//----- nvinfo : EIATTR_KPARAM_INFO
	.align		4
.L_9:
        /*0008*/ 	.byte	0x04, 0x17
        /*000a*/ 	.short	(.L_11 - .L_10)
.L_10:
        /*000c*/ 	.word	0x00000000
        /*0010*/ 	.short	0x0003
        /*0012*/ 	.short	0x0014
        /*0014*/ 	.byte	0x00, 0xf0, 0x11, 0x00


	//----- nvinfo : EIATTR_KPARAM_INFO
	.align		4
.L_11:
        /*0018*/ 	.byte	0x04, 0x17
        /*001a*/ 	.short	(.L_13 - .L_12)
.L_12:
        /*001c*/ 	.word	0x00000000
        /*0020*/ 	.short	0x0002
        /*0022*/ 	.short	0x0010
        /*0024*/ 	.byte	0x00, 0xf0, 0x11, 0x00


	//----- nvinfo : EIATTR_KPARAM_INFO
	.align		4
.L_13:
        /*0028*/ 	.byte	0x04, 0x17
        /*002a*/ 	.short	(.L_15 - .L_14)
.L_14:
        /*002c*/ 	.word	0x00000000
        /*0030*/ 	.short	0x0001
        /*0032*/ 	.short	0x0008
        /*0034*/ 	.byte	0x00, 0xf5, 0x21, 0x00


	//----- nvinfo : EIATTR_KPARAM_INFO
	.align		4
.L_15:
        /*0038*/ 	.byte	0x04, 0x17
        /*003a*/ 	.short	(.L_17 - .L_16)
.L_16:
        /*003c*/ 	.word	0x00000000
        /*0040*/ 	.short	0x0000
        /*0042*/ 	.short	0x0000
        /*0044*/ 	.byte	0x00, 0xf0, 0x21, 0x00


	//----- nvinfo : EIATTR_SPARSE_MMA_MASK
	.align		4
.L_17:
        /*0048*/ 	.byte	0x03, 0x50
        /*004a*/ 	.short	0x0000


	//----- nvinfo : EIATTR_MAXREG_COUNT
	.align		4
        /*004c*/ 	.byte	0x03, 0x1b
        /*004e*/ 	.short	0x00ff


	//----- nvinfo : EIATTR_MERCURY_ISA_VERSION
	.align		4
        /*0050*/ 	.byte	0x03, 0x5f
        /*0052*/ 	.short	0x0101


	//----- nvinfo : EIATTR_VRC_CTA_INIT_COUNT
	.align		4
        /*0054*/ 	.byte	0x02, 0x4a
	.zero		1
	.zero		1


	//----- nvinfo : EIATTR_EXIT_INSTR_OFFSETS
	.align		4
        /*0058*/ 	.byte	0x04, 0x1c
        /*005a*/ 	.short	(.L_19 - .L_18)


	//   ....[0]....
.L_18:
        /*005c*/ 	.word	0x000000d0


	//   ....[1]....
        /*0060*/ 	.word	0x00000cb0


	//----- nvinfo : EIATTR_CRS_STACK_SIZE
	.align		4
.L_19:
        /*0064*/ 	.byte	0x04, 0x1e
        /*0066*/ 	.short	(.L_21 - .L_20)
.L_20:
        /*0068*/ 	.word	0x00000000


	//----- nvinfo : EIATTR_CBANK_PARAM_SIZE
	.align		4
.L_21:
        /*006c*/ 	.byte	0x03, 0x19
        /*006e*/ 	.short	0x0018


	//----- nvinfo : EIATTR_PARAM_CBANK
	.align		4
        /*0070*/ 	.byte	0x04, 0x0a
        /*0072*/ 	.short	(.L_23 - .L_22)
	.align		4
.L_22:
        /*0074*/ 	.word	index@(.nv.constant0._Z11sobelKernelyP6uchar4ii)
        /*0078*/ 	.short	0x0380
        /*007a*/ 	.short	0x0018


	//----- nvinfo : EIATTR_SW_WAR
	.align		4
.L_23:
        /*007c*/ 	.byte	0x04, 0x36
        /*007e*/ 	.short	(.L_25 - .L_24)
.L_24:
        /*0080*/ 	.word	0x00000008
.L_25:


//--------------------- .nv.callgraph             --------------------------
	.section	.nv.callgraph,"",@"SHT_CUDA_CALLGRAPH"
	.align	4
	.sectionentsize	8
	.align		4
        /*0000*/ 	.word	0x00000000
	.align		4
        /*0004*/ 	.word	0xffffffff
	.align		4
        /*0008*/ 	.word	0x00000000
	.align		4
        /*000c*/ 	.word	0xfffffffe
	.align		4
        /*0010*/ 	.word	0x00000000
	.align		4
        /*0014*/ 	.word	0xfffffffd
	.align		4
        /*0018*/ 	.word	0x00000000
	.align		4
        /*001c*/ 	.word	0xfffffffc


//--------------------- .text._Z11sobelKernelyP6uchar4ii --------------------------
	.section	.text._Z11sobelKernelyP6uchar4ii,"ax",@progbits
	.align	128
        .global         _Z11sobelKernelyP6uchar4ii
        .type           _Z11sobelKernelyP6uchar4ii,@function
        .size           _Z11sobelKernelyP6uchar4ii,(.L_x_9 - _Z11sobelKernelyP6uchar4ii)
        .other          _Z11sobelKernelyP6uchar4ii,@"STO_CUDA_ENTRY STV_DEFAULT"
_Z11sobelKernelyP6uchar4ii:
.text._Z11sobelKernelyP6uchar4ii:
[----:B------:R-:W-:Y:S01]  /*0000*/  LDC R1, c[0x0][0x37c] ;  /* 0x0000df00ff017b82 */ /* 0x000fe20000000800 */
[----:B------:R-:W0:Y:S07]  /*0010*/  S2R R3, SR_TID.X ;  /* 0x0000000000037919 */ /* 0x000e2e0000002100 */
[----:B------:R-:W0:Y:S01]  /*0020*/  S2UR UR4, SR_CTAID.X ;  /* 0x00000000000479c3 */ /* 0x000e220000002500 */
[----:B------:R-:W1:Y:S01]  /*0030*/  LDCU UR7, c[0x0][0x390] ;  /* 0x00007200ff0777ac */ /* 0x000e620008000800 */
[----:B------:R-:W2:Y:S06]  /*0040*/  S2R R5, SR_TID.Y ;  /* 0x0000000000057919 */ /* 0x000eac0000002200 */
[----:B------:R-:W0:Y:S08]  /*0050*/  LDC R6, c[0x0][0x360] ;  /* 0x0000d800ff067b82 */ /* 0x000e300000000800 */
[----:B------:R-:W2:Y:S08]  /*0060*/  S2UR UR5, SR_CTAID.Y ;  /* 0x00000000000579c3 */ /* 0x000eb00000002600 */
[----:B------:R-:W2:Y:S01]  /*0070*/  LDC R2, c[0x0][0x364] ;  /* 0x0000d900ff027b82 */ /* 0x000ea20000000800 */
[----:B------:R-:W3:Y:S01]  /*0080*/  LDCU UR6, c[0x0][0x374] ;  /* 0x00006e80ff0677ac */ /* 0x000ee20008000800 */
[----:B0-----:R-:W-:-:S05]  /*0090*/  IMAD R3, R6, UR4, R3 ;  /* 0x0000000406037c24 */ /* 0x001fca000f8e0203 */
[----:B-1----:R-:W-:Y:S01]  /*00a0*/  ISETP.GE.AND P0, PT, R3, UR7, PT ;  /* 0x0000000703007c0c */ /* 0x002fe2000bf06270 */
[C---:B--2---:R-:W-:Y:S02]  /*00b0*/  IMAD R0, R2.reuse, UR5, R5 ;  /* 0x0000000502007c24 */ /* 0x044fe4000f8e0205 */
[----:B---3--:R-:W-:-:S10]  /*00c0*/  IMAD R2, R2, UR6, RZ ;  /* 0x0000000602027c24 */ /* 0x008fd4000f8e02ff */
[----:B------:R-:W-:Y:S05]  /*00d0*/  @P0 EXIT ;  /* 0x000000000000094d */ /* 0x000fea0003800000 */
[----:B------:R-:W0:Y:S01]  /*00e0*/  LDCU UR4, c[0x0][0x370] ;  /* 0x00006e00ff0477ac */ /* 0x000e220008000800 */
[----:B------:R-:W-:Y:S01]  /*00f0*/  IADD3 R4, PT, PT, R0, -0x1, RZ ;  /* 0xffffffff00047810 */ /* 0x000fe20007ffe0ff */
[----:B------:R-:W1:Y:S01]  /*0100*/  LDCU.64 UR6, c[0x0][0x358] ;  /* 0x00006b00ff0677ac */ /* 0x000e620008000a00 */
[----:B------:R-:W2:Y:S01]  /*0110*/  LDCU.64 UR8, c[0x0][0x390] ;  /* 0x00007200ff0877ac */ /* 0x000ea20008000a00 */
[----:B0-----:R-:W-:-:S07]  /*0120*/  IMAD R6, R6, UR4, RZ ;  /* 0x0000000406067c24 */ /* 0x001fce000f8e02ff */
.L_x_6:
[----:B------:R-:W0:Y:S01]  /*0130*/  LDCU UR4, c[0x0][0x394] ;  /* 0x00007280ff0477ac */ /* 0x000e220008000800 */
[----:B------:R-:W-:Y:S01]  /*0140*/  BSSY.RECONVERGENT B0, `(.L_x_0) ;  /* 0x00000b2000007945 */ /* 0x000fe20003800200 */
[----:B0-----:R-:W-:-:S13]  /*0150*/  ISETP.GE.AND P0, PT, R0, UR4, PT ;  /* 0x0000000400007c0c */ /* 0x001fda000bf06270 */
[----:B------:R-:W-:Y:S05]  /*0160*/  @P0 BRA `(.L_x_1) ;  /* 0x0000000800bc0947 */ /* 0x000fea0003800000 */
[----:B------:R-:W0:Y:S01]  /*0170*/  LDC.64 R32, c[0x0][0x388] ;  /* 0x0000e200ff207b82 */ /* 0x000e220000000a00 */
[----:B------:R-:W3:Y:S01]  /*0180*/  LDCU UR4, c[0x0][0x390] ;  /* 0x00007200ff0477ac */ /* 0x000ee20008000800 */
[C---:B------:R-:W-:Y:S02]  /*0190*/  IADD3 R5, PT, PT, R3.reuse, -0x1, RZ ;  /* 0xffffffff03057810 */ /* 0x040fe40007ffe0ff */
[----:B------:R-:W-:Y:S02]  /*01a0*/  IADD3 R7, PT, PT, R3, 0x1, RZ ;  /* 0x0000000103077810 */ /* 0x000fe40007ffe0ff */
[----:B------:R-:W-:Y:S02]  /*01b0*/  I2FP.F32.S32 R10, R3 ;  /* 0x00000003000a7245 */ /* 0x000fe40000201400 */
[----:B------:R-:W-:Y:S02]  /*01c0*/  I2FP.F32.S32 R12, R5 ;  /* 0x00000005000c7245 */ /* 0x000fe40000201400 */
[----:B------:R-:W-:Y:S01]  /*01d0*/  I2FP.F32.S32 R24, R7 ;  /* 0x0000000700187245 */ /* 0x000fe20000201400 */
[----:B------:R-:W-:Y:S01]  /*01e0*/  FADD R10, R10, 0.5 ;  /* 0x3f0000000a0a7421 */ /* 0x000fe20000000000 */
[----:B------:R-:W-:Y:S01]  /*01f0*/  MOV R5, R4 ;  /* 0x0000000400057202 */ /* 0x000fe20000000f00 */
[----:B------:R-:W-:-:S02]  /*0200*/  FADD R12, R12, 0.5 ;  /* 0x3f0000000c0c7421 */ /* 0x000fc40000000000 */
[----:B------:R-:W-:Y:S01]  /*0210*/  FADD R24, R24, 0.5 ;  /* 0x3f00000018187421 */ /* 0x000fe20000000000 */
[----:B---3--:R-:W-:-:S07]  /*0220*/  IMAD R7, R0, UR4, R3 ;  /* 0x0000000400077c24 */ /* 0x008fce000f8e0203 */
.L_x_5:
[----:B------:R-:W3:Y:S01]  /*0230*/  LDCU UR4, c[0x0][0x380] ;  /* 0x00007000ff0477ac */ /* 0x000ee20008000800 */
[----:B------:R-:W-:Y:S01]  /*0240*/  I2FP.F32.S32 R13, R5 ;  /* 0x00000005000d7245 */ /* 0x000fe20000201400 */
[----:B------:R-:W-:Y:S01]  /*0250*/  HFMA2 R8, -RZ, RZ, -3, 0 ;  /* 0xc2000000ff087431 */ /* 0x000fe200000001ff */
[----:B------:R-:W-:-:S03]  /*0260*/  UMOV UR5, URZ ;  /* 0x000000ff00057c82 */ /* 0x000fc60008000000 */
[----:B------:R-:W-:-:S05]  /*0270*/  FADD R13, R13, 0.5 ;  /* 0x3f0000000d0d7421 */ /* 0x000fca0000000000 */
[-C--:B------:R-:W-:Y:S02]  /*0280*/  MOV R11, R13.reuse ;  /* 0x0000000d000b7202 */ /* 0x080fe40000000f00 */
[----:B------:R-:W-:Y:S02]  /*0290*/  MOV R25, R13 ;  /* 0x0000000d00197202 */ /* 0x000fe40000000f00 */
[----:B---3--:R-:W-:Y:S02]  /*02a0*/  TEX.LL R13, R18, R12, R8, UR4, 2D, 0x7 ;  /* 0x28ff04080c127f60 */ /* 0x008fe400089e070d */
[----:B------:R-:W5:Y:S01]  /*02b0*/  TEX.LL R11, R16, R10, R8, UR4, 2D, 0x7 ;  /* 0x28ff04080a107f60 */ /* 0x000f6200089e070b */
[----:B------:R-:W5:Y:S01]  /*02c0*/  TEX.LL R9, R14, R24, R8, UR4, 2D, 0x7 ;  /* 0x28ff0408180e7f60 */ /* 0x000f6200089e0709 */
[----:B------:R-:W-:Y:S02]  /*02d0*/  MOV R22, R10 ;  /* 0x0000000a00167202 */ /* 0x000fe40000000f00 */
[----:B-----5:R-:W-:-:S02]  /*02e0*/  LOP3.LUT R17, R17, 0xff, RZ, 0xc0, !PT ;  /* 0x000000ff11117812 */ /* 0x020fc400078ec0ff */
[----:B------:R-:W-:Y:S02]  /*02f0*/  LOP3.LUT R16, R16, 0xff, RZ, 0xc0, !PT ;  /* 0x000000ff10107812 */ /* 0x000fe400078ec0ff */
[----:B------:R-:W-:Y:S02]  /*0300*/  LOP3.LUT R21, R15, 0xff, RZ, 0xc0, !PT ;  /* 0x000000ff0f157812 */ /* 0x000fe400078ec0ff */
[----:B------:R-:W3:Y:S01]  /*0310*/  I2F.U16 R17, R17 ;  /* 0x0000001100117306 */ /* 0x000ee20000101000 */
[----:B------:R-:W-:Y:S02]  /*0320*/  LOP3.LUT R15, R14, 0xff, RZ, 0xc0, !PT ;  /* 0x000000ff0e0f7812 */ /* 0x000fe400078ec0ff */
[----:B------:R-:W-:Y:S02]  /*0330*/  LOP3.LUT R20, R13, 0xff, RZ, 0xc0, !PT ;  /* 0x000000ff0d147812 */ /* 0x000fe400078ec0ff */
[----:B------:R-:W-:Y:S02]  /*0340*/  LOP3.LUT R11, R11, 0xff, RZ, 0xc0, !PT ;  /* 0x000000ff0b0b7812 */ /* 0x000fe400078ec0ff */
[----:B------:R-:W-:Y:S01]  /*0350*/  IADD3 R14, PT, PT, R5, 0x1, RZ ;  /* 0x00000001050e7810 */ /* 0x000fe20007ffe0ff */
[----:B------:R-:W4:Y:S01]  /*0360*/  I2F.U16 R16, R16 ;  /* 0x0000001000107306 */ /* 0x000f220000101000 */
[----:B------:R-:W-:-:S02]  /*0370*/  LOP3.LUT R19, R19, 0xff, RZ, 0xc0, !PT ;  /* 0x000000ff13137812 */ /* 0x000fc400078ec0ff */
[----:B------:R-:W-:Y:S01]  /*0380*/  LOP3.LUT R18, R18, 0xff, RZ, 0xc0, !PT ;  /* 0x000000ff12127812 */ /* 0x000fe200078ec0ff */
[----:B---3--:R-:W-:-:S04]  /*0390*/  FMUL R13, R17, 0.58700001239776611328 ;  /* 0x3f1645a2110d7820 */ /* 0x008fc80000400000 */
[----:B------:R-:W3:Y:S01]  /*03a0*/  I2F.U16 R21, R21 ;  /* 0x0000001500157306 */ /* 0x000ee20000101000 */
[----:B----4-:R-:W-:-:S07]  /*03b0*/  FFMA R13, R16, 0.29899999499320983887, R13 ;  /* 0x3e991687100d7823 */ /* 0x010fce000000000d */
[----:B------:R-:W4:Y:S01]  /*03c0*/  I2F.U16 R15, R15 ;  /* 0x0000000f000f7306 */ /* 0x000f220000101000 */
[----:B---3--:R-:W-:-:S07]  /*03d0*/  FMUL R16, R21, 0.58700001239776611328 ;  /* 0x3f1645a215107820 */ /* 0x008fce0000400000 */
[----:B------:R4:W3:Y:S08]  /*03e0*/  I2F.U16 R28, R11 ;  /* 0x0000000b001c7306 */ /* 0x0008f00000101000 */
[----:B------:R-:W1:Y:S01]  /*03f0*/  I2F.U16 R19, R19 ;  /* 0x0000001300137306 */ /* 0x000e620000101000 */
[----:B----4-:R-:W-:Y:S01]  /*0400*/  FFMA R11, R15, 0.29899999499320983887, R16 ;  /* 0x3e9916870f0b7823 */ /* 0x010fe20000000010 */
[----:B------:R-:W-:-:S02]  /*0410*/  I2FP.F32.U32 R15, R14 ;  /* 0x0000000e000f7245 */ /* 0x000fc40000201000 */
[----:B------:R-:W-:Y:S02]  /*0420*/  MOV R14, R12 ;  /* 0x0000000c000e7202 */ /* 0x000fe40000000f00 */
[----:B------:R-:W-:Y:S01]  /*0430*/  MOV R16, R10 ;  /* 0x0000000a00107202 */ /* 0x000fe20000000f00 */
[----:B------:R-:W-:Y:S01]  /*0440*/  FADD R15, R15, 0.5 ;  /* 0x3f0000000f0f7421 */ /* 0x000fe20000000000 */
[----:B------:R-:W4:Y:S01]  /*0450*/  I2F.U16 R18, R18 ;  /* 0x0000001200127306 */ /* 0x000f220000101000 */
[----:B---3--:R-:W-:Y:S01]  /*0460*/  FFMA R28, R28, 0.11400000005960464478, R13 ;  /* 0x3de978d51c1c7823 */ /* 0x008fe2000000000d */
[----:B------:R-:W-:Y:S02]  /*0470*/  IADD3 R13, PT, PT, R5, 0x2, RZ ;  /* 0x00000002050d7810 */ /* 0x000fe40007ffe0ff */
[-C--:B------:R-:W-:Y:S02]  /*0480*/  MOV R17, R15.reuse ;  /* 0x0000000f00117202 */ /* 0x080fe40000000f00 */
[----:B------:R-:W-:Y:S01]  /*0490*/  MOV R21, R15 ;  /* 0x0000000f00157202 */ /* 0x000fe20000000f00 */
[----:B-1----:R-:W-:Y:S01]  /*04a0*/  FMUL R19, R19, 0.58700001239776611328 ;  /* 0x3f1645a213137820 */ /* 0x002fe20000400000 */
[----:B------:R-:W5:Y:S01]  /*04b0*/  TEX.LL R30, R14, R14, R8, UR4, 2D, 0x7 ;  /* 0x28ff04080e0e7f60 */ /* 0x000f6200089e071e */
[----:B------:R1:W3:Y:S01]  /*04c0*/  I2F.U16 R29, R20 ;  /* 0x00000014001d7306 */ /* 0x0002e20000101000 */
[----:B------:R-:W5:Y:S01]  /*04d0*/  TEX.LL R31, R16, R16, R8, UR4, 2D, 0x7 ;  /* 0x28ff040810107f60 */ /* 0x000f6200089e071f */
[----:B------:R-:W-:Y:S01]  /*04e0*/  I2FP.F32.U32 R13, R13 ;  /* 0x0000000d000d7245 */ /* 0x000fe20000201000 */
[----:B----4-:R-:W-:-:S04]  /*04f0*/  FFMA R18, R18, 0.29899999499320983887, R19 ;  /* 0x3e99168712127823 */ /* 0x010fc80000000013 */
[----:B------:R-:W-:Y:S01]  /*0500*/  FADD R13, R13, 0.5 ;  /* 0x3f0000000d0d7421 */ /* 0x000fe20000000000 */
[----:B-1----:R-:W-:-:S04]  /*0510*/  MOV R20, R24 ;  /* 0x0000001800147202 */ /* 0x002fc80000000f00 */
[-C--:B------:R-:W-:Y:S02]  /*0520*/  MOV R23, R13.reuse ;  /* 0x0000000d00177202 */ /* 0x080fe40000000f00 */
[----:B------:R-:W-:Y:S01]  /*0530*/  MOV R25, R13 ;  /* 0x0000000d00197202 */ /* 0x000fe20000000f00 */
[----:B---3--:R-:W-:Y:S02]  /*0540*/  FFMA R29, R29, 0.11400000005960464478, R18 ;  /* 0x3de978d51d1d7823 */ /* 0x008fe40000000012 */
[----:B------:R-:W-:Y:S01]  /*0550*/  TEX.LL R13, R18, R12, R8, UR4, 2D, 0x7 ;  /* 0x28ff04080c127f60 */ /* 0x000fe200089e070d */
[----:B------:R-:W5:Y:S01]  /*0560*/  TEX.LL R34, R20, R20, R8, UR4, 2D, 0x7 ;  /* 0x28ff040814147f60 */ /* 0x000f6200089e0722 */
[----:B------:R-:W5:Y:S01]  /*0570*/  TEX.LL R35, R22, R22, R8, UR4, 2D, 0x7 ;  /* 0x28ff040816167f60 */ /* 0x000f6200089e0723 */
[----:B------:R1:W5:Y:S01]  /*0580*/  TEX.LL R25, R26, R24, R8, UR4, 2D, 0x7 ;  /* 0x28ff0408181a7f60 */ /* 0x00036200089e0719 */
[----:B------:R-:W-:Y:S01]  /*0590*/  LOP3.LUT R37, R9, 0xff, RZ, 0xc0, !PT ;  /* 0x000000ff09257812 */ /* 0x000fe200078ec0ff */
[----:B------:R-:W-:Y:S01]  /*05a0*/  FADD R29, RZ, -R29 ;  /* 0x8000001dff1d7221 */ /* 0x000fe20000000000 */
[----:B------:R-:W-:Y:S02]  /*05b0*/  BSSY.RECONVERGENT B1, `(.L_x_2) ;  /* 0x000005d000017945 */ /* 0x000fe40003800200 */
[----:B------:R-:W3:Y:S02]  /*05c0*/  I2F.U16 R36, R37 ;  /* 0x0000002500247306 */ /* 0x000ee40000101000 */
[----:B---3--:R-:W-:Y:S01]  /*05d0*/  FFMA R11, R36, 0.11400000005960464478, R11 ;  /* 0x3de978d5240b7823 */ /* 0x008fe2000000000b */
[----:B------:R-:W-:Y:S01]  /*05e0*/  FADD R36, R28, R28 ;  /* 0x0000001c1c247221 */ /* 0x000fe20000000000 */
[----:B------:R-:W-:-:S03]  /*05f0*/  FFMA R28, RZ, R28, R29 ;  /* 0x0000001cff1c7223 */ /* 0x000fc6000000001d */
[----:B------:R-:W-:Y:S01]  /*0600*/  FADD R36, R29, -R36 ;  /* 0x800000241d247221 */ /* 0x000fe20000000000 */
[----:B------:R-:W-:-:S03]  /*0610*/  FADD R28, R28, R11 ;  /* 0x0000000b1c1c7221 */ /* 0x000fc60000000000 */
[----:B------:R-:W-:Y:S01]  /*0620*/  FADD R9, R36, -R11 ;  /* 0x8000000b24097221 */ /* 0x000fe20000000000 */
[----:B------:R-:W-:-:S04]  /*0630*/  DEPBAR.LE SB5, 0x4 ;  /* 0x0000d1000000791a */ /* 0x000fc80000000000 */
[----:B------:R-:W-:Y:S02]  /*0640*/  LOP3.LUT R15, R15, 0xff, RZ, 0xc0, !PT ;  /* 0x000000ff0f0f7812 */ /* 0x000fe400078ec0ff */
[----:B------:R-:W-:Y:S02]  /*0650*/  LOP3.LUT R14, R14, 0xff, RZ, 0xc0, !PT ;  /* 0x000000ff0e0e7812 */ /* 0x000fe400078ec0ff */
[----:B------:R-:W-:Y:S02]  /*0660*/  LOP3.LUT R30, R30, 0xff, RZ, 0xc0, !PT ;  /* 0x000000ff1e1e7812 */ /* 0x000fe400078ec0ff */
[----:B------:R-:W3:Y:S01]  /*0670*/  I2F.U16 R15, R15 ;  /* 0x0000000f000f7306 */ /* 0x000ee20000101000 */
[----:B------:R-:W-:-:S04]  /*0680*/  DEPBAR.LE SB5, 0x3 ;  /* 0x0000d0c00000791a */ /* 0x000fc80000000000 */
[----:B------:R-:W-:Y:S02]  /*0690*/  LOP3.LUT R17, R17, 0xff, RZ, 0xc0, !PT ;  /* 0x000000ff11117812 */ /* 0x000fe400078ec0ff */
[----:B------:R-:W-:Y:S02]  /*06a0*/  LOP3.LUT R16, R16, 0xff, RZ, 0xc0, !PT ;  /* 0x000000ff10107812 */ /* 0x000fe400078ec0ff */
[----:B------:R-:W-:Y:S01]  /*06b0*/  LOP3.LUT R31, R31, 0xff, RZ, 0xc0, !PT ;  /* 0x000000ff1f1f7812 */ /* 0x000fe200078ec0ff */
[----:B------:R-:W4:Y:S01]  /*06c0*/  I2F.U16 R14, R14 ;  /* 0x0000000e000e7306 */ /* 0x000f220000101000 */
[----:B---3--:R-:W-:-:S07]  /*06d0*/  FMUL R11, R15, 0.58700001239776611328 ;  /* 0x3f1645a20f0b7820 */ /* 0x008fce0000400000 */
[----:B------:R-:W3:Y:S01]  /*06e0*/  I2F.U16 R30, R30 ;  /* 0x0000001e001e7306 */ /* 0x000ee20000101000 */
[----:B----4-:R-:W-:-:S07]  /*06f0*/  FFMA R11, R14, 0.29899999499320983887, R11 ;  /* 0x3e9916870e0b7823 */ /* 0x010fce000000000b */
[----:B------:R-:W4:Y:S01]  /*0700*/  I2F.U16 R17, R17 ;  /* 0x0000001100117306 */ /* 0x000f220000101000 */
[----:B---3--:R-:W-:-:S07]  /*0710*/  FFMA R36, R30, 0.11400000005960464478, R11 ;  /* 0x3de978d51e247823 */ /* 0x008fce000000000b */
[----:B------:R-:W3:Y:S01]  /*0720*/  I2F.U16 R16, R16 ;  /* 0x0000001000107306 */ /* 0x000ee20000101000 */
[----:B------:R-:W-:Y:S01]  /*0730*/  FADD R11, R36, R36 ;  /* 0x00000024240b7221 */ /* 0x000fe20000000000 */
[----:B------:R-:W-:-:S06]  /*0740*/  FFMA R9, RZ, R36, R9 ;  /* 0x00000024ff097223 */ /* 0x000fcc0000000009 */
[----:B------:R-:W2:Y:S01]  /*0750*/  I2F.U16 R14, R31 ;  /* 0x0000001f000e7306 */ /* 0x000ea20000101000 */
[----:B-1----:R-:W-:Y:S01]  /*0760*/  FADD R8, R28, -R11 ;  /* 0x8000000b1c087221 */ /* 0x002fe20000000000 */
[----:B----4-:R-:W-:Y:S01]  /*0770*/  FMUL R11, R17, 0.58700001239776611328 ;  /* 0x3f1645a2110b7820 */ /* 0x010fe20000400000 */
[----:B------:R-:W-:-:S04]  /*0780*/  DEPBAR.LE SB5, 0x2 ;  /* 0x0000d0800000791a */ /* 0x000fc80000000000 */
[----:B------:R-:W-:Y:S02]  /*0790*/  LOP3.LUT R15, R20, 0xff, RZ, 0xc0, !PT ;  /* 0x000000ff140f7812 */ /* 0x000fe400078ec0ff */
[----:B------:R-:W-:Y:S01]  /*07a0*/  LOP3.LUT R20, R21, 0xff, RZ, 0xc0, !PT ;  /* 0x000000ff15147812 */ /* 0x000fe200078ec0ff */
[----:B---3--:R-:W-:Y:S01]  /*07b0*/  FFMA R11, R16, 0.29899999499320983887, R11 ;  /* 0x3e991687100b7823 */ /* 0x008fe2000000000b */
[----:B------:R-:W-:Y:S02]  /*07c0*/  LOP3.LUT R17, R34, 0xff, RZ, 0xc0, !PT ;  /* 0x000000ff22117812 */ /* 0x000fe400078ec0ff */
[----:B------:R-:W-:Y:S01]  /*07d0*/  I2F.U16 R15, R15 ;  /* 0x0000000f000f7306 */ /* 0x000fe20000101000 */
[----:B------:R-:W-:-:S04]  /*07e0*/  DEPBAR.LE SB5, 0x1 ;  /* 0x0000d0400000791a */ /* 0x000fc80000000000 */
[----:B------:R-:W-:Y:S02]  /*07f0*/  LOP3.LUT R21, R23, 0xff, RZ, 0xc0, !PT ;  /* 0x000000ff17157812 */ /* 0x000fe400078ec0ff */
[----:B------:R-:W-:Y:S02]  /*0800*/  LOP3.LUT R13, R13, 0xff, RZ, 0xc0, !PT ;  /* 0x000000ff0d0d7812 */ /* 0x000fe400078ec0ff */
[----:B------:R-:W-:Y:S01]  /*0810*/  LOP3.LUT R16, R22, 0xff, RZ, 0xc0, !PT ;  /* 0x000000ff16107812 */ /* 0x000fe200078ec0ff */
[----:B--2---:R-:W-:Y:S01]  /*0820*/  FFMA R14, R14, 0.11400000005960464478, R11 ;  /* 0x3de978d50e0e7823 */ /* 0x004fe2000000000b */
[----:B-----5:R-:W-:Y:S01]  /*0830*/  LOP3.LUT R27, R27, 0xff, RZ, 0xc0, !PT ;  /* 0x000000ff1b1b7812 */ /* 0x020fe200078ec0ff */
[----:B------:R-:W1:Y:S01]  /*0840*/  I2F.U16 R20, R20 ;  /* 0x0000001400147306 */ /* 0x000e620000101000 */
[----:B------:R-:W-:Y:S01]  /*0850*/  LOP3.LUT R25, R25, 0xff, RZ, 0xc0, !PT ;  /* 0x000000ff19197812 */ /* 0x000fe200078ec0ff */
[-C--:B------:R-:W-:Y:S01]  /*0860*/  FFMA R11, RZ, R14.reuse, R8 ;  /* 0x0000000eff0b7223 */ /* 0x080fe20000000008 */
[----:B------:R-:W-:Y:S01]  /*0870*/  FFMA R8, RZ, R14, R9 ;  /* 0x0000000eff087223 */ /* 0x000fe20000000009 */
[----:B------:R-:W-:-:S02]  /*0880*/  LOP3.LUT R14, R19, 0xff, RZ, 0xc0, !PT ;  /* 0x000000ff130e7812 */ /* 0x000fc400078ec0ff */
[----:B------:R-:W-:Y:S02]  /*0890*/  LOP3.LUT R9, R18, 0xff, RZ, 0xc0, !PT ;  /* 0x000000ff12097812 */ /* 0x000fe400078ec0ff */
[----:B------:R-:W2:Y:S01]  /*08a0*/  I2F.U16 R17, R17 ;  /* 0x0000001100117306 */ /* 0x000ea20000101000 */
[----:B------:R-:W-:Y:S02]  /*08b0*/  LOP3.LUT R18, R35, 0xff, RZ, 0xc0, !PT ;  /* 0x000000ff23127812 */ /* 0x000fe400078ec0ff */
[----:B------:R-:W-:Y:S01]  /*08c0*/  LOP3.LUT R19, R26, 0xff, RZ, 0xc0, !PT ;  /* 0x000000ff1a137812 */ /* 0x000fe200078ec0ff */
[----:B-1----:R-:W-:-:S04]  /*08d0*/  FMUL R20, R20, 0.58700001239776611328 ;  /* 0x3f1645a214147820 */ /* 0x002fc80000400000 */
[----:B------:R-:W1:Y:S01]  /*08e0*/  I2F.U16 R14, R14 ;  /* 0x0000000e000e7306 */ /* 0x000e620000101000 */
[----:B------:R-:W-:-:S04]  /*08f0*/  FFMA R20, R15, 0.29899999499320983887, R20 ;  /* 0x3e9916870f147823 */ /* 0x000fc80000000014 */
[----:B--2---:R-:W-:-:S03]  /*0900*/  FFMA R20, R17, 0.11400000005960464478, R20 ;  /* 0x3de978d511147823 */ /* 0x004fc60000000014 */
[----:B------:R-:W2:Y:S01]  /*0910*/  I2F.U16 R9, R9 ;  /* 0x0000000900097306 */ /* 0x000ea20000101000 */
[----:B-1----:R-:W-:-:S07]  /*0920*/  FMUL R14, R14, 0.58700001239776611328 ;  /* 0x3f1645a20e0e7820 */ /* 0x002fce0000400000 */
[----:B------:R-:W1:Y:S01]  /*0930*/  I2F.U16 R21, R21 ;  /* 0x0000001500157306 */ /* 0x000e620000101000 */
[----:B--2---:R-:W-:-:S07]  /*0940*/  FFMA R14, R9, 0.29899999499320983887, R14 ;  /* 0x3e991687090e7823 */ /* 0x004fce000000000e */
[----:B------:R-:W2:Y:S01]  /*0950*/  I2F.U16 R13, R13 ;  /* 0x0000000d000d7306 */ /* 0x000ea20000101000 */
[----:B------:R-:W-:Y:S01]  /*0960*/  FFMA R9, RZ, R20, R8 ;  /* 0x00000014ff097223 */ /* 0x000fe20000000008 */
[----:B------:R-:W-:Y:S01]  /*0970*/  FFMA R8, R20, 2, R11 ;  /* 0x4000000014087823 */ /* 0x000fe2000000000b */
[----:B-1----:R-:W-:-:S05]  /*0980*/  FMUL R21, R21, 0.58700001239776611328 ;  /* 0x3f1645a215157820 */ /* 0x002fca0000400000 */
[----:B------:R-:W1:Y:S01]  /*0990*/  I2F.U16 R16, R16 ;  /* 0x0000001000107306 */ /* 0x000e620000101000 */
[----:B--2---:R-:W-:-:S07]  /*09a0*/  FFMA R13, R13, 0.11400000005960464478, R14 ;  /* 0x3de978d50d0d7823 */ /* 0x004fce000000000e */
[----:B------:R-:W2:Y:S01]  /*09b0*/  I2F.U16 R27, R27 ;  /* 0x0000001b001b7306 */ /* 0x000ea20000101000 */
[--C-:B------:R-:W-:Y:S01]  /*09c0*/  FADD R9, R9, R13.reuse ;  /* 0x0000000d09097221 */ /* 0x100fe20000000000 */
[----:B------:R-:W-:Y:S01]  /*09d0*/  FADD R8, R8, -R13 ;  /* 0x8000000d08087221 */ /* 0x000fe20000000000 */
[----:B-1----:R-:W-:-:S05]  /*09e0*/  FFMA R21, R16, 0.29899999499320983887, R21 ;  /* 0x3e99168710157823 */ /* 0x002fca0000000015 */
[----:B------:R-:W1:Y:S01]  /*09f0*/  I2F.U16 R18, R18 ;  /* 0x0000001200127306 */ /* 0x000e620000101000 */
[----:B--2---:R-:W-:-:S07]  /*0a00*/  FMUL R14, R27, 0.58700001239776611328 ;  /* 0x3f1645a21b0e7820 */ /* 0x004fce0000400000 */
[----:B------:R-:W2:Y:S01]  /*0a10*/  I2F.U16 R19, R19 ;  /* 0x0000001300137306 */ /* 0x000ea20000101000 */
[----:B-1----:R-:W-:-:S07]  /*0a20*/  FFMA R18, R18, 0.11400000005960464478, R21 ;  /* 0x3de978d512127823 */ /* 0x002fce0000000015 */
[----:B------:R-:W1:Y:S01]  /*0a30*/  I2F.U16 R25, R25 ;  /* 0x0000001900197306 */ /* 0x000e620000101000 */
[----:B------:R-:W-:Y:S01]  /*0a40*/  FFMA R9, R18, 2, R9 ;  /* 0x4000000012097823 */ /* 0x000fe20000000009 */
[----:B------:R-:W-:Y:S01]  /*0a50*/  FFMA R8, RZ, R18, R8 ;  /* 0x00000012ff087223 */ /* 0x000fe20000000008 */
[----:B--2---:R-:W-:-:S04]  /*0a60*/  FFMA R14, R19, 0.29899999499320983887, R14 ;  /* 0x3e991687130e7823 */ /* 0x004fc8000000000e */
[----:B-1----:R-:W-:-:S04]  /*0a70*/  FFMA R14, R25, 0.11400000005960464478, R14 ;  /* 0x3de978d5190e7823 */ /* 0x002fc8000000000e */
[--C-:B------:R-:W-:Y:S01]  /*0a80*/  FADD R9, R9, R14.reuse ;  /* 0x0000000e09097221 */ /* 0x100fe20000000000 */
[----:B------:R-:W-:-:S03]  /*0a90*/  FADD R8, R8, R14 ;  /* 0x0000000e08087221 */ /* 0x000fc60000000000 */
[----:B------:R-:W-:-:S04]  /*0aa0*/  FMUL R9, R9, R9 ;  /* 0x0000000909097220 */ /* 0x000fc80000400000 */
[----:B------:R-:W-:-:S04]  /*0ab0*/  FFMA R9, R8, R8, R9 ;  /* 0x0000000808097223 */ /* 0x000fc80000000009 */
[----:B------:R1:W2:Y:S01]  /*0ac0*/  MUFU.RSQ R14, R9 ;  /* 0x00000009000e7308 */ /* 0x0002a20000001400 */
[----:B------:R-:W-:-:S04]  /*0ad0*/  IADD3 R8, PT, PT, R9, -0xd000000, RZ ;  /* 0xf300000009087810 */ /* 0x000fc80007ffe0ff */
[----:B------:R-:W-:-:S13]  /*0ae0*/  ISETP.GT.U32.AND P0, PT, R8, 0x727fffff, PT ;  /* 0x727fffff0800780c */ /* 0x000fda0003f04070 */
[----:B-12---:R-:W-:Y:S05]  /*0af0*/  @!P0 BRA `(.L_x_3) ;  /* 0x0000000000108947 */ /* 0x006fea0003800000 */
[----:B------:R-:W-:-:S07]  /*0b00*/  MOV R15, 0xb20 ;  /* 0x00000b20000f7802 */ /* 0x000fce0000000f00 */
[----:B0-----:R-:W-:Y:S05]  /*0b10*/  CALL.REL.NOINC `($__internal_0_$__cuda_sm20_sqrt_rn_f32_slowpath) ;  /* 0x0000000000687944 */ /* 0x001fea0003c00000 */
[----:B------:R-:W-:Y:S01]  /*0b20*/  MOV R8, R11 ;  /* 0x0000000b00087202 */ /* 0x000fe20000000f00 */
[----:B------:R-:W-:Y:S06]  /*0b30*/  BRA `(.L_x_4) ;  /* 0x0000000000107947 */ /* 0x000fec0003800000 */
.L_x_3:
[----:B------:R-:W-:Y:S01]  /*0b40*/  FMUL.FTZ R8, R9, R14 ;  /* 0x0000000e09087220 */ /* 0x000fe20000410000 */
[----:B------:R-:W-:-:S03]  /*0b50*/  FMUL.FTZ R11, R14, 0.5 ;  /* 0x3f0000000e0b7820 */ /* 0x000fc60000410000 */
[----:B------:R-:W-:-:S04]  /*0b60*/  FFMA R9, -R8, R8, R9 ;  /* 0x0000000808097223 */ /* 0x000fc80000000109 */
[----:B------:R-:W-:-:S07]  /*0b70*/  FFMA R8, R9, R11, R8 ;  /* 0x0000000b09087223 */ /* 0x000fce0000000008 */
.L_x_4:
[----:B------:R-:W-:Y:S05]  /*0b80*/  BSYNC.RECONVERGENT B1 ;  /* 0x0000000000017941 */ /* 0x000fea0003800200 */
.L_x_2:
[----:B------:R-:W-:Y:S01]  /*0b90*/  FADD R11, R8, 0.5 ;  /* 0x3f000000080b7421 */ /* 0x000fe20000000000 */
[----:B------:R-:W-:-:S05]  /*0ba0*/  IADD3 R5, PT, PT, R2, R5, RZ ;  /* 0x0000000502057210 */ /* 0x000fca0007ffe0ff */
[----:B------:R-:W1:Y:S02]  /*0bb0*/  F2I.TRUNC.NTZ R11, R11 ;  /* 0x0000000b000b7305 */ /* 0x000e64000020f100 */
[----:B-1----:R-:W-:-:S04]  /*0bc0*/  VIMNMX R8, PT, PT, R11, 0xff, PT ;  /* 0x000000ff0b087848 */ /* 0x002fc80003fe0100 */
[C---:B------:R-:W-:Y:S02]  /*0bd0*/  PRMT R13, R8.reuse, 0x3340, RZ ;  /* 0x00003340080d7816 */ /* 0x040fe400000000ff */
[----:B------:R-:W-:Y:S01]  /*0be0*/  PRMT R14, R8, 0x3340, R8 ;  /* 0x00003340080e7816 */ /* 0x000fe20000000008 */
[----:B0-----:R-:W-:-:S03]  /*0bf0*/  IMAD.WIDE R8, R7, 0x4, R32 ;  /* 0x0000000407087825 */ /* 0x001fc600078e0220 */
[----:B------:R-:W-:Y:S01]  /*0c00*/  PRMT R13, R14, 0x5410, R13 ;  /* 0x000054100e0d7816 */ /* 0x000fe2000000000d */
[----:B------:R-:W-:Y:S01]  /*0c10*/  IMAD R7, R2, UR8, R7 ;  /* 0x0000000802077c24 */ /* 0x000fe2000f8e0207 */
[----:B------:R-:W-:-:S03]  /*0c20*/  IADD3 R14, PT, PT, R5, 0x1, RZ ;  /* 0x00000001050e7810 */ /* 0x000fc60007ffe0ff */
[----:B------:R3:W-:Y:S01]  /*0c30*/  STG.E desc[UR6][R8.64], R13 ;  /* 0x0000000d08007986 */ /* 0x0007e2000c101906 */
[----:B------:R-:W-:-:S13]  /*0c40*/  ISETP.GE.AND P0, PT, R14, UR9, PT ;  /* 0x000000090e007c0c */ /* 0x000fda000bf06270 */
[----:B---3--:R-:W-:Y:S05]  /*0c50*/  @!P0 BRA `(.L_x_5) ;  /* 0xfffffff400748947 */ /* 0x008fea000383ffff */
.L_x_1:
[----:B-12---:R-:W-:Y:S05]  /*0c60*/  BSYNC.RECONVERGENT B0 ;  /* 0x0000000000007941 */ /* 0x006fea0003800200 */
.L_x_0:
[----:B------:R-:W0:Y:S01]  /*0c70*/  LDCU UR4, c[0x0][0x390] ;  /* 0x00007200ff0477ac */ /* 0x000e220008000800 */
[----:B------:R-:W-:-:S04]  /*0c80*/  IADD3 R3, PT, PT, R6, R3, RZ ;  /* 0x0000000306037210 */ /* 0x000fc80007ffe0ff */
[----:B0-----:R-:W-:-:S13]  /*0c90*/  ISETP.GE.AND P0, PT, R3, UR4, PT ;  /* 0x0000000403007c0c */ /* 0x001fda000bf06270 */
[----:B------:R-:W-:Y:S05]  /*0ca0*/  @!P0 BRA `(.L_x_6) ;  /* 0xfffffff400208947 */ /* 0x000fea000383ffff */
[----:B------:R-:W-:Y:S05]  /*0cb0*/  EXIT ;  /* 0x000000000000794d */ /* 0x000fea0003800000 */
        .weak           $__internal_0_$__cuda_sm20_sqrt_rn_f32_slowpath
        .type           $__internal_0_$__cuda_sm20_sqrt_rn_f32_slowpath,@function
        .size           $__internal_0_$__cuda_sm20_sqrt_rn_f32_slowpath,(.L_x_9 - $__internal_0_$__cuda_sm20_sqrt_rn_f32_slowpath)
$__internal_0_$__cuda_sm20_sqrt_rn_f32_slowpath:
[----:B------:R-:W-:-:S13]  /*0cc0*/  LOP3.LUT P0, RZ, R9, 0x7fffffff, RZ, 0xc0, !PT ;  /* 0x7fffffff09ff7812 */ /* 0x000fda000780c0ff */
[----:B------:R-:W-:Y:S05]  /*0cd0*/  @!P0 BRA `(.L_x_7) ;  /* 0x0000000000448947 */ /* 0x000fea0003800000 */
[----:B------:R-:W-:Y:S02]  /*0ce0*/  FSETP.GEU.FTZ.AND P0, PT, R9, RZ, PT ;  /* 0x000000ff0900720b */ /* 0x000fe40003f1e000 */
[----:B------:R-:W-:-:S11]  /*0cf0*/  MOV R8, R9 ;  /* 0x0000000900087202 */ /* 0x000fd60000000f00 */
[----:B------:R-:W-:Y:S01]  /*0d00*/  @!P0 MOV R9, 0x7fffffff ;  /* 0x7fffffff00098802 */ /* 0x000fe20000000f00 */
[----:B------:R-:W-:Y:S06]  /*0d10*/  @!P0 BRA `(.L_x_7) ;  /* 0x0000000000348947 */ /* 0x000fec0003800000 */
[----:B------:R-:W-:-:S13]  /*0d20*/  FSETP.GTU.FTZ.AND P0, PT, |R8|, +INF , PT ;  /* 0x7f8000000800780b */ /* 0x000fda0003f1c200 */
[----:B------:R-:W-:Y:S01]  /*0d30*/  @P0 FADD.FTZ R9, R8, 1 ;  /* 0x3f80000008090421 */ /* 0x000fe20000010000 */
[----:B------:R-:W-:Y:S06]  /*0d40*/  @P0 BRA `(.L_x_7) ;  /* 0x0000000000280947 */ /* 0x000fec0003800000 */
[----:B------:R-:W-:-:S13]  /*0d50*/  FSETP.NEU.FTZ.AND P0, PT, |R8|, +INF , PT ;  /* 0x7f8000000800780b */ /* 0x000fda0003f1d200 */
[----:B------:R-:W-:-:S04]  /*0d60*/  @P0 FFMA R11, R8, 1.84467440737095516160e+19, RZ ;  /* 0x5f800000080b0823 */ /* 0x000fc800000000ff */
[----:B------:R-:W0:Y:S02]  /*0d70*/  @P0 MUFU.RSQ R14, R11 ;  /* 0x0000000b000e0308 */ /* 0x000e240000001400 */
[----:B0-----:R-:W-:Y:S01]  /*0d80*/  @P0 FMUL.FTZ R16, R11, R14 ;  /* 0x0000000e0b100220 */ /* 0x001fe20000410000 */
[----:B------:R-:W-:-:S03]  /*0d90*/  @P0 FMUL.FTZ R14, R14, 0.5 ;  /* 0x3f0000000e0e0820 */ /* 0x000fc60000410000 */
[----:B------:R-:W-:-:S04]  /*0da0*/  @P0 FADD.FTZ R9, -R16, -RZ ;  /* 0x800000ff10090221 */ /* 0x000fc80000010100 */
[----:B------:R-:W-:Y:S01]  /*0db0*/  @P0 FFMA R13, R16, R9, R11 ;  /* 0x00000009100d0223 */ /* 0x000fe2000000000b */
[----:B------:R-:W-:-:S03]  /*0dc0*/  @!P0 MOV R9, R8 ;  /* 0x0000000800098202 */ /* 0x000fc60000000f00 */
[----:B------:R-:W-:-:S04]  /*0dd0*/  @P0 FFMA R13, R13, R14, R16 ;  /* 0x0000000e0d0d0223 */ /* 0x000fc80000000010 */
[----:B------:R-:W-:-:S07]  /*0de0*/  @P0 FMUL.FTZ R9, R13, 2.3283064365386962891e-10 ;  /* 0x2f8000000d090820 */ /* 0x000fce0000410000 */
.L_x_7:
[----:B------:R-:W-:Y:S01]  /*0df0*/  MOV R11, R9 ;  /* 0x00000009000b7202 */ /* 0x000fe20000000f00 */
[----:B------:R-:W-:Y:S01]  /*0e00*/  HFMA2 R9, -RZ, RZ, 0, 0 ;  /* 0x00000000ff097431 */ /* 0x000fe200000001ff */
[----:B------:R-:W-:-:S04]  /*0e10*/  MOV R8, R15 ;  /* 0x0000000f00087202 */ /* 0x000fc80000000f00 */
[----:B------:R-:W-:Y:S05]  /*0e20*/  RET.REL.NODEC R8 `(_Z11sobelKernelyP6uchar4ii) ;  /* 0xfffffff008747950 */ /* 0x000fea0003c3ffff */
.L_x_8:
[----:B------:R-:W-:-:S00]  /*0e30*/  BRA `(.L_x_8) ;  /* 0xfffffffc00fc7947 */ /* 0x000fc0000383ffff */
[----:B------:R-:W-:-:S00]  /*0e40*/  NOP ;  /* 0x0000000000007918 */ /* 0x000fc00000000000 */
        /* <DEDUP_REMOVED lines=11> */
.L_x_9:


//--------------------- .nv.shared.reserved.0     --------------------------
	.section	.nv.shared.reserved.0,"aw",@nobits
	.weak		__nv_reservedSMEM_offset_0_alias
	.size		__nv_reservedSMEM_offset_0_alias, 0, 64
	.other		__nv_reservedSMEM_offset_0_alias,@"STO_CUDA_RESERVED_SHARED STV_DEFAULT"
__nv_reservedSMEM_offset_0_alias:
	.zero		0
	.zero		64


//--------------------- .nv.constant0._Z11sobelKernelyP6uchar4ii --------------------------
	.section	.nv.constant0._Z11sobelKernelyP6uchar4ii,"a",@progbits
	.sectionflags	@""
	.align	4
.nv.constant0._Z11sobelKernelyP6uchar4ii:
	.zero		920


//--------------------- SYMBOLS --------------------------

	.type		.nv.reservedSmem.offset0,@object
	.size		.nv.reservedSmem.offset0,0x4
